//
// Generated by NVIDIA NVVM Compiler
//
// Compiler Build ID: CL-36424714
// Cuda compilation tools, release 13.0, V13.0.88
// Based on NVVM 20.0.0
//

.version 9.0
.target sm_100
.address_size 64

	// .globl	rtruncnorm_kernel
.global .align 4 .b8 precalc_xorwow_matrix[102400];
.global .align 4 .b8 precalc_xorwow_offset_matrix[102400];
.global .align 4 .b8 mrg32k3aM1[2304];
.global .align 4 .b8 mrg32k3aM2[2304];
.global .align 4 .b8 mrg32k3aM1SubSeq[2016];
.global .align 4 .b8 mrg32k3aM2SubSeq[2016];
.global .align 4 .b8 mrg32k3aM1Seq[2304];
.global .align 4 .b8 mrg32k3aM2Seq[2304];
.const .align 8 .b8 __cr_lgamma_table[72];

.visible .entry rtruncnorm_kernel(
	.param .u64 .ptr .align 1 rtruncnorm_kernel_param_0,
	.param .u32 rtruncnorm_kernel_param_1,
	.param .u64 .ptr .align 1 rtruncnorm_kernel_param_2,
	.param .u64 .ptr .align 1 rtruncnorm_kernel_param_3,
	.param .u64 .ptr .align 1 rtruncnorm_kernel_param_4,
	.param .u64 .ptr .align 1 rtruncnorm_kernel_param_5,
	.param .u32 rtruncnorm_kernel_param_6,
	.param .u32 rtruncnorm_kernel_param_7,
	.param .u32 rtruncnorm_kernel_param_8,
	.param .u32 rtruncnorm_kernel_param_9,
	.param .u32 rtruncnorm_kernel_param_10
)
{


	ret;

}


// ===== COMPILED SASS (sm_100) =====

	.target	sm_100

	.elftype	@"ET_EXEC"


//--------------------- .note.nv.tkinfo           --------------------------
	.section	.note.nv.tkinfo,"",@"SHT_NOTE"
	.sectionflags	@"SHF_NOTE_NV_TKINFO"
	.tkinfo
        /*0018*/ 	.word	0x00000002
        /*0030*/ 	.string	""
        /*0030*/ 	.string	"ptxas"
        /*0030*/ 	.string	"Cuda compilation tools, release 13.0, V13.0.88"
        /*0030*/ 	.string	"Build cuda_13.0.r13.0/compiler.36424714_0"
        /*0030*/ 	.string	"-arch sm_100 -m 64 "



//--------------------- .note.nv.cuinfo           --------------------------
	.section	.note.nv.cuinfo,"",@"SHT_NOTE"
	.sectionflags	@"SHF_NOTE_NV_CUINFO"
        /*0018*/ 	.short	0x0002
        /*001a*/ 	.short	0x0064
        /*001c*/ 	.short	0x0082
	.zero		2


//--------------------- .nv.info                  --------------------------
	.section	.nv.info,"",@"SHT_CUDA_INFO"
	.align	4


	//----- nvinfo : EIATTR_REGCOUNT
	.align		4
        /*0000*/ 	.byte	0x04, 0x2f
        /*0002*/ 	.short	(.L_10 - .L_9)
	.align		4
.L_9:
        /*0004*/ 	.word	index@(rtruncnorm_kernel)
        /*0008*/ 	.word	0x00000004


	//----- nvinfo : EIATTR_FRAME_SIZE
	.align		4
.L_10:
        /*000c*/ 	.byte	0x04, 0x11
        /*000e*/ 	.short	(.L_12 - .L_11)
	.align		4
.L_11:
        /*0010*/ 	.word	index@(rtruncnorm_kernel)
        /*0014*/ 	.word	0x00000000


	//----- nvinfo : EIATTR_MIN_STACK_SIZE
	.align		4
.L_12:
        /*0018*/ 	.byte	0x04, 0x12
        /*001a*/ 	.short	(.L_14 - .L_13)
	.align		4
.L_13:
        /*001c*/ 	.word	index@(rtruncnorm_kernel)
        /*0020*/ 	.word	0x00000000
.L_14:


//--------------------- .nv.compat                --------------------------
	.section	.nv.compat,"",@"SHT_CUDA_COMPAT_INFO"
	.align	4
        /*0000*/ 	.byte	0x02, 0x09, 0x00, 0x00, 0x02, 0x02, 0x01, 0x00, 0x02, 0x05, 0x05, 0x00, 0x03, 0x07, 0x01, 0x01
        /*0010*/ 	.byte	0x02, 0x03, 0x00, 0x00, 0x02, 0x06, 0x01, 0x00, 0x04, 0x0b, 0x08, 0x00, 0x09, 0x00, 0x00, 0x00
        /*0020*/ 	.byte	0x00, 0x00, 0x00, 0x00


//--------------------- .nv.info.rtruncnorm_kernel --------------------------
	.section	.nv.info.rtruncnorm_kernel,"",@"SHT_CUDA_INFO"
	.sectionflags	@""
	.align	4


	//----- nvinfo : EIATTR_CUDA_API_VERSION
	.align		4
        /*0000*/ 	.byte	0x04, 0x37
        /*0002*/ 	.short	(.L_16 - .L_15)
.L_15:
        /*0004*/ 	.word	0x00000082


	//----- nvinfo : EIATTR_KPARAM_INFO
	.align		4
.L_16:
        /*0008*/ 	.byte	0x04, 0x17
        /*000a*/ 	.short	(.L_18 - .L_17)
.L_17:
        /*000c*/ 	.word	0x00000000
        /*0010*/ 	.short	0x000a
        /*0012*/ 	.short	0x0040
        /*0014*/ 	.byte	0x00, 0xf0, 0x11, 0x00


	//----- nvinfo : EIATTR_KPARAM_INFO
	.align		4
.L_18:
        /*0018*/ 	.byte	0x04, 0x17
        /*001a*/ 	.short	(.L_20 - .L_19)
.L_19:
        /*001c*/ 	.word	0x00000000
        /*0020*/ 	.short	0x0009
        /*0022*/ 	.short	0x003c
        /*0024*/ 	.byte	0x00, 0xf0, 0x11, 0x00


	//----- nvinfo : EIATTR_KPARAM_INFO
	.align		4
.L_20:
        /*0028*/ 	.byte	0x04, 0x17
        /*002a*/ 	.short	(.L_22 - .L_21)
.L_21:
        /*002c*/ 	.word	0x00000000
        /*0030*/ 	.short	0x0008
        /*0032*/ 	.short	0x0038
        /*0034*/ 	.byte	0x00, 0xf0, 0x11, 0x00


	//----- nvinfo : EIATTR_KPARAM_INFO
	.align		4
.L_22:
        /*0038*/ 	.byte	0x04, 0x17
        /*003a*/ 	.short	(.L_24 - .L_23)
.L_23:
        /*003c*/ 	.word	0x00000000
        /*0040*/ 	.short	0x0007
        /*0042*/ 	.short	0x0034
        /*0044*/ 	.byte	0x00, 0xf0, 0x11, 0x00


	//----- nvinfo : EIATTR_KPARAM_INFO
	.align		4
.L_24:
        /*0048*/ 	.byte	0x04, 0x17
        /*004a*/ 	.short	(.L_26 - .L_25)
.L_25:
        /*004c*/ 	.word	0x00000000
        /*0050*/ 	.short	0x0006
        /*0052*/ 	.short	0x0030
        /*0054*/ 	.byte	0x00, 0xf0, 0x11, 0x00


	//----- nvinfo : EIATTR_KPARAM_INFO
	.align		4
.L_26:
        /*0058*/ 	.byte	0x04, 0x17
        /*005a*/ 	.short	(.L_28 - .L_27)
.L_27:
        /*005c*/ 	.word	0x00000000
        /*0060*/ 	.short	0x0005
        /*0062*/ 	.short	0x0028
        /*0064*/ 	.byte	0x00, 0xf5, 0x21, 0x00


	//----- nvinfo : EIATTR_KPARAM_INFO
	.align		4
.L_28:
        /*0068*/ 	.byte	0x04, 0x17
        /*006a*/ 	.short	(.L_30 - .L_29)
.L_29:
        /*006c*/ 	.word	0x00000000
        /*0070*/ 	.short	0x0004
        /*0072*/ 	.short	0x0020
        /*0074*/ 	.byte	0x00, 0xf5, 0x21, 0x00


	//----- nvinfo : EIATTR_KPARAM_INFO
	.align		4
.L_30:
        /*0078*/ 	.byte	0x04, 0x17
        /*007a*/ 	.short	(.L_32 - .L_31)
.L_31:
        /*007c*/ 	.word	0x00000000
        /*0080*/ 	.short	0x0003
        /*0082*/ 	.short	0x0018
        /*0084*/ 	.byte	0x00, 0xf5, 0x21, 0x00


	//----- nvinfo : EIATTR_KPARAM_INFO
	.align		4
.L_32:
        /*0088*/ 	.byte	0x04, 0x17
        /*008a*/ 	.short	(.L_34 - .L_33)
.L_33:
        /*008c*/ 	.word	0x00000000
        /*0090*/ 	.short	0x0002
        /*0092*/ 	.short	0x0010
        /*0094*/ 	.byte	0x00, 0xf5, 0x21, 0x00


	//----- nvinfo : EIATTR_KPARAM_INFO
	.align		4
.L_34:
        /*0098*/ 	.byte	0x04, 0x17
        /*009a*/ 	.short	(.L_36 - .L_35)
.L_35:
        /*009c*/ 	.word	0x00000000
        /*00a0*/ 	.short	0x0001
        /*00a2*/ 	.short	0x0008
        /*00a4*/ 	.byte	0x00, 0xf0, 0x11, 0x00


	//----- nvinfo : EIATTR_KPARAM_INFO
	.align		4
.L_36:
        /*00a8*/ 	.byte	0x04, 0x17
        /*00aa*/ 	.short	(.L_38 - .L_37)
.L_37:
        /*00ac*/ 	.word	0x00000000
        /*00b0*/ 	.short	0x0000
        /*00b2*/ 	.short	0x0000
        /*00b4*/ 	.byte	0x00, 0xf5, 0x21, 0x00


	//----- nvinfo : EIATTR_SPARSE_MMA_MASK
	.align		4
.L_38:
        /*00b8*/ 	.byte	0x03, 0x50
        /*00ba*/ 	.short	0x0000


	//----- nvinfo : EIATTR_MAXREG_COUNT
	.align		4
        /*00bc*/ 	.byte	0x03, 0x1b
        /*00be*/ 	.short	0x00ff


	//----- nvinfo : EIATTR_MERCURY_ISA_VERSION
	.align		4
        /*00c0*/ 	.byte	0x03, 0x5f
        /*00c2*/ 	.short	0x0101


	//----- nvinfo : EIATTR_VRC_CTA_INIT_COUNT
	.align		4
        /*00c4*/ 	.byte	0x02, 0x4a
	.zero		1
	.zero		1


	//----- nvinfo : EIATTR_EXIT_INSTR_OFFSETS
	.align		4
        /*00c8*/ 	.byte	0x04, 0x1c
        /*00ca*/ 	.short	(.L_40 - .L_39)


	//   ....[0]....
.L_39:
        /*00cc*/ 	.word	0x00000010


	//----- nvinfo : EIATTR_CBANK_PARAM_SIZE
	.align		4
.L_40:
        /*00d0*/ 	.byte	0x03, 0x19
        /*00d2*/ 	.short	0x0044


	//----- nvinfo : EIATTR_PARAM_CBANK
	.align		4
        /*00d4*/ 	.byte	0x04, 0x0a
        /*00d6*/ 	.short	(.L_42 - .L_41)
	.align		4
.L_41:
        /*00d8*/ 	.word	index@(.nv.constant0.rtruncnorm_kernel)
        /*00dc*/ 	.short	0x0380
        /*00de*/ 	.short	0x0044


	//----- nvinfo : EIATTR_SW_WAR
	.align		4
.L_42:
        /*00e0*/ 	.byte	0x04, 0x36
        /*00e2*/ 	.short	(.L_44 - .L_43)
.L_43:
        /*00e4*/ 	.word	0x00000008
.L_44:


//--------------------- .nv.callgraph             --------------------------
	.section	.nv.callgraph,"",@"SHT_CUDA_CALLGRAPH"
	.align	4
	.sectionentsize	8
	.align		4
        /*0000*/ 	.word	0x00000000
	.align		4
        /*0004*/ 	.word	0xffffffff
	.align		4
        /*0008*/ 	.word	0x00000000
	.align		4
        /*000c*/ 	.word	0xfffffffe
	.align		4
        /*0010*/ 	.word	0x00000000
	.align		4
        /*0014*/ 	.word	0xfffffffd
	.align		4
        /*0018*/ 	.word	0x00000000
	.align		4
        /*001c*/ 	.word	0xfffffffc


//--------------------- .nv.constant4             --------------------------
	.section	.nv.constant4,"a",@progbits
	.align	8
	.align		8
.nv.constant4:
        /*0000*/ 	.dword	precalc_xorwow_matrix
	.align		8
        /*0008*/ 	.dword	precalc_xorwow_offset_matrix
	.align		8
        /*0010*/ 	.dword	mrg32k3aM1
	.align		8
        /*0018*/ 	.dword	mrg32k3aM2
	.align		8
        /*0020*/ 	.dword	mrg32k3aM1SubSeq
	.align		8
        /*0028*/ 	.dword	mrg32k3aM2SubSeq
	.align		8
        /*0030*/ 	.dword	mrg32k3aM1Seq
	.align		8
        /*0038*/ 	.dword	mrg32k3aM2Seq


//--------------------- .nv.constant3             --------------------------
	.section	.nv.constant3,"a",@progbits
	.align	8
.nv.constant3:
	.type		__cr_lgamma_table,@object
	.size		__cr_lgamma_table,(.L_8 - __cr_lgamma_table)
__cr_lgamma_table:
        /*0000*/ 	.byte	0x00, 0x00, 0x00, 0x00, 0x00, 0x00, 0x00, 0x00, 0x00, 0x00, 0x00, 0x00, 0x00, 0x00, 0x00, 0x00
        /*0010*/ 	.byte	0xef, 0x39, 0xfa, 0xfe, 0x42, 0x2e, 0xe6, 0x3f, 0x02, 0x20, 0x2a, 0xfa, 0x0b, 0xab, 0xfc, 0x3f
        /*0020*/ 	.byte	0xf9, 0x2c, 0x92, 0x7c, 0xa7, 0x6c, 0x09, 0x40, 0xc9, 0x79, 0x44, 0x3c, 0x64, 0x26, 0x13, 0x40
        /*0030*/ 	.byte	0xca, 0x01, 0xcf, 0x3a, 0x27, 0x51, 0x1a, 0x40, 0x30, 0xcc, 0x2d, 0xf3, 0xe1, 0x0c, 0x21, 0x40
        /*0040*/ 	.byte	0x0d, 0xb7, 0xfc, 0x82, 0x8e, 0x35, 0x25, 0x40
.L_8:


//--------------------- .text.rtruncnorm_kernel   --------------------------
	.section	.text.rtruncnorm_kernel,"ax",@progbits
	.align	128
        .global         rtruncnorm_kernel
        .type           rtruncnorm_kernel,@function
        .size           rtruncnorm_kernel,(.L_x_1 - rtruncnorm_kernel)
        .other          rtruncnorm_kernel,@"STO_CUDA_ENTRY STV_DEFAULT"
rtruncnorm_kernel:
.text.rtruncnorm_kernel:
[----:B------:R-:W-:Y:S01]  /*0000*/  LDC R1, c[0x0][0x37c] ;  /* 0x0000df00ff017b82 */ /* 0x000fe20000000800 */
[----:B------:R-:W-:Y:S05]  /*0010*/  EXIT ;  /* 0x000000000000794d */ /* 0x000fea0003800000 */
.L_x_0:
[----:B------:R-:W-:-:S00]  /*0020*/  BRA `(.L_x_0) ;  /* 0xfffffffc00fc7947 */ /* 0x000fc0000383ffff */
[----:B------:R-:W-:-:S00]  /*0030*/  NOP ;  /* 0x0000000000007918 */ /* 0x000fc00000000000 */
        /* <DEDUP_REMOVED lines=12> */
.L_x_1:


//--------------------- .nv.global.init           --------------------------
	.section	.nv.global.init,"aw",@progbits
	.align	4
.nv.global.init:
	.type		mrg32k3aM1SubSeq,@object
	.size		mrg32k3aM1SubSeq,(mrg32k3aM2SubSeq - mrg32k3aM1SubSeq)
mrg32k3aM1SubSeq:
        /*0000*/ 	.byte	0x0b, 0xcc, 0xee, 0x04, 0x73, 0x29, 0x8b, 0x6f, 0xf6, 0x53, 0x03, 0xf6, 0x23, 0xf6, 0xea, 0xda
        /* <DEDUP_REMOVED lines=125> */
	.type		mrg32k3aM2SubSeq,@object
	.size		mrg32k3aM2SubSeq,(mrg32k3aM1 - mrg32k3aM2SubSeq)
mrg32k3aM2SubSeq:
        /* <DEDUP_REMOVED lines=126> */
	.type		mrg32k3aM1,@object
	.size		mrg32k3aM1,(mrg32k3aM1Seq - mrg32k3aM1)
mrg32k3aM1:
        /* <DEDUP_REMOVED lines=144> */
	.type		mrg32k3aM1Seq,@object
	.size		mrg32k3aM1Seq,(mrg32k3aM2 - mrg32k3aM1Seq)
mrg32k3aM1Seq:
        /* <DEDUP_REMOVED lines=144> */
	.type		mrg32k3aM2,@object
	.size		mrg32k3aM2,(mrg32k3aM2Seq - mrg32k3aM2)
mrg32k3aM2:
        /* <DEDUP_REMOVED lines=144> */
	.type		mrg32k3aM2Seq,@object
	.size		mrg32k3aM2Seq,(precalc_xorwow_matrix - mrg32k3aM2Seq)
mrg32k3aM2Seq:
        /* <DEDUP_REMOVED lines=144> */
	.type		precalc_xorwow_matrix,@object
	.size		precalc_xorwow_matrix,(precalc_xorwow_offset_matrix - precalc_xorwow_matrix)
precalc_xorwow_matrix:
        /* <DEDUP_REMOVED lines=6400> */
	.type		precalc_xorwow_offset_matrix,@object
	.size		precalc_xorwow_offset_matrix,(.L_1 - precalc_xorwow_offset_matrix)
precalc_xorwow_offset_matrix:
        /* <DEDUP_REMOVED lines=6400> */
.L_1:


//--------------------- .nv.shared.reserved.0     --------------------------
	.section	.nv.shared.reserved.0,"aw",@nobits
	.weak		__nv_reservedSMEM_offset_0_alias
	.size		__nv_reservedSMEM_offset_0_alias, 0, 64
	.other		__nv_reservedSMEM_offset_0_alias,@"STO_CUDA_RESERVED_SHARED STV_DEFAULT"
__nv_reservedSMEM_offset_0_alias:
	.zero		0
	.zero		64


//--------------------- .nv.constant0.rtruncnorm_kernel --------------------------
	.section	.nv.constant0.rtruncnorm_kernel,"a",@progbits
	.sectionflags	@""
	.align	4
.nv.constant0.rtruncnorm_kernel:
	.zero		964


//--------------------- SYMBOLS --------------------------

	.type		.nv.reservedSmem.offset0,@object
	.size		.nv.reservedSmem.offset0,0x4
